	.headerflags	@"EF_CUDA_TEXMODE_UNIFIED EF_CUDA_64BIT_ADDRESS EF_CUDA_SM89 EF_CUDA_VIRTUAL_SM(EF_CUDA_SM89)"
	.elftype	@"ET_EXEC"


//--------------------- .nv.info                  --------------------------
	.section	.nv.info,"",@"SHT_CUDA_INFO"
	.align	4


	//----- nvinfo : EIATTR_REGCOUNT
	.align		4
        /*0000*/ 	.byte	0x04, 0x2f
        /*0002*/ 	.short	(.L_1 - .L_0)
	.align		4
.L_0:
        /*0004*/ 	.word	index@(triton__0d1d2d3d4d5d67de)
        /*0008*/ 	.word	0x00000028


	//----- nvinfo : EIATTR_MAX_STACK_SIZE
	.align		4
.L_1:
        /*000c*/ 	.byte	0x04, 0x23
        /*000e*/ 	.short	(.L_3 - .L_2)
	.align		4
.L_2:
        /*0010*/ 	.word	index@(triton__0d1d2d3d4d5d67de)
        /*0014*/ 	.word	0x00000000


	//----- nvinfo : EIATTR_MIN_STACK_SIZE
	.align		4
.L_3:
        /*0018*/ 	.byte	0x04, 0x12
        /*001a*/ 	.short	(.L_5 - .L_4)
	.align		4
.L_4:
        /*001c*/ 	.word	index@(triton__0d1d2d3d4d5d67de)
        /*0020*/ 	.word	0x00000000


	//----- nvinfo : EIATTR_FRAME_SIZE
	.align		4
.L_5:
        /*0024*/ 	.byte	0x04, 0x11
        /*0026*/ 	.short	(.L_7 - .L_6)
	.align		4
.L_6:
        /*0028*/ 	.word	index@(triton__0d1d2d3d4d5d67de)
        /*002c*/ 	.word	0x00000000
.L_7:


//--------------------- .nv.info.triton__0d1d2d3d4d5d67de --------------------------
	.section	.nv.info.triton__0d1d2d3d4d5d67de,"",@"SHT_CUDA_INFO"
	.align	4


	//----- nvinfo : EIATTR_CUDA_API_VERSION
	.align		4
        /*0000*/ 	.byte	0x04, 0x37
        /*0002*/ 	.short	(.L_9 - .L_8)
.L_8:
        /*0004*/ 	.word	0x0000007b


	//----- nvinfo : EIATTR_PARAM_CBANK
	.align		4
.L_9:
        /*0008*/ 	.byte	0x04, 0x0a
        /*000a*/ 	.short	(.L_11 - .L_10)
	.align		4
.L_10:
        /*000c*/ 	.word	index@(.nv.constant0.triton__0d1d2d3d4d5d67de)
        /*0010*/ 	.short	0x0160
        /*0012*/ 	.short	0x0038


	//----- nvinfo : EIATTR_CBANK_PARAM_SIZE
	.align		4
.L_11:
        /*0014*/ 	.byte	0x03, 0x19
        /*0016*/ 	.short	0x0038


	//----- nvinfo : EIATTR_KPARAM_INFO
	.align		4
        /*0018*/ 	.byte	0x04, 0x17
        /*001a*/ 	.short	(.L_13 - .L_12)
.L_12:
        /*001c*/ 	.word	0x00000000
        /*0020*/ 	.short	0x0007
        /*0022*/ 	.short	0x0034
        /*0024*/ 	.byte	0x00, 0xf0, 0x11, 0x00


	//----- nvinfo : EIATTR_KPARAM_INFO
	.align		4
.L_13:
        /*0028*/ 	.byte	0x04, 0x17
        /*002a*/ 	.short	(.L_15 - .L_14)
.L_14:
        /*002c*/ 	.word	0x00000000
        /*0030*/ 	.short	0x0006
        /*0032*/ 	.short	0x0030
        /*0034*/ 	.byte	0x00, 0xf0, 0x11, 0x00


	//----- nvinfo : EIATTR_KPARAM_INFO
	.align		4
.L_15:
        /*0038*/ 	.byte	0x04, 0x17
        /*003a*/ 	.short	(.L_17 - .L_16)
.L_16:
        /*003c*/ 	.word	0x00000000
        /*0040*/ 	.short	0x0005
        /*0042*/ 	.short	0x0028
        /*0044*/ 	.byte	0x00, 0xf0, 0x21, 0x00


	//----- nvinfo : EIATTR_KPARAM_INFO
	.align		4
.L_17:
        /*0048*/ 	.byte	0x04, 0x17
        /*004a*/ 	.short	(.L_19 - .L_18)
.L_18:
        /*004c*/ 	.word	0x00000000
        /*0050*/ 	.short	0x0004
        /*0052*/ 	.short	0x0020
        /*0054*/ 	.byte	0x00, 0xf0, 0x21, 0x00


	//----- nvinfo : EIATTR_KPARAM_INFO
	.align		4
.L_19:
        /*0058*/ 	.byte	0x04, 0x17
        /*005a*/ 	.short	(.L_21 - .L_20)
.L_20:
        /*005c*/ 	.word	0x00000000
        /*0060*/ 	.short	0x0003
        /*0062*/ 	.short	0x0018
        /*0064*/ 	.byte	0x00, 0xf0, 0x21, 0x00


	//----- nvinfo : EIATTR_KPARAM_INFO
	.align		4
.L_21:
        /*0068*/ 	.byte	0x04, 0x17
        /*006a*/ 	.short	(.L_23 - .L_22)
.L_22:
        /*006c*/ 	.word	0x00000000
        /*0070*/ 	.short	0x0002
        /*0072*/ 	.short	0x0010
        /*0074*/ 	.byte	0x00, 0xf0, 0x21, 0x00


	//----- nvinfo : EIATTR_KPARAM_INFO
	.align		4
.L_23:
        /*0078*/ 	.byte	0x04, 0x17
        /*007a*/ 	.short	(.L_25 - .L_24)
.L_24:
        /*007c*/ 	.word	0x00000000
        /*0080*/ 	.short	0x0001
        /*0082*/ 	.short	0x0008
        /*0084*/ 	.byte	0x00, 0xf0, 0x21, 0x00


	//----- nvinfo : EIATTR_KPARAM_INFO
	.align		4
.L_25:
        /*0088*/ 	.byte	0x04, 0x17
        /*008a*/ 	.short	(.L_27 - .L_26)
.L_26:
        /*008c*/ 	.word	0x00000000
        /*0090*/ 	.short	0x0000
        /*0092*/ 	.short	0x0000
        /*0094*/ 	.byte	0x00, 0xf0, 0x21, 0x00


	//----- nvinfo : EIATTR_MAXREG_COUNT
	.align		4
.L_27:
        /*0098*/ 	.byte	0x03, 0x1b
        /*009a*/ 	.short	0x00ff


	//----- nvinfo : EIATTR_EXIT_INSTR_OFFSETS
	.align		4
        /*009c*/ 	.byte	0x04, 0x1c
        /*009e*/ 	.short	(.L_29 - .L_28)


	//   ....[0]....
.L_28:
        /*00a0*/ 	.word	0x00001420


	//   ....[1]....
        /*00a4*/ 	.word	0x00001450


	//----- nvinfo : EIATTR_MAX_THREADS
	.align		4
.L_29:
        /*00a8*/ 	.byte	0x04, 0x05
        /*00aa*/ 	.short	(.L_31 - .L_30)
.L_30:
        /*00ac*/ 	.word	0x00000080
        /*00b0*/ 	.word	0x00000001
        /*00b4*/ 	.word	0x00000001
.L_31:


//--------------------- .nv.rel.action            --------------------------
	.section	.nv.rel.action,"",@"SHT_CUDA_RELOCINFO"
	.align	8
	.sectionentsize	8
        /*0000*/ 	.byte	0x73, 0x00, 0x00, 0x00, 0x00, 0x00, 0x00, 0x00, 0x00, 0x00, 0x00, 0x11, 0x25, 0x00, 0x05, 0x36


//--------------------- .nv.constant0.triton__0d1d2d3d4d5d67de --------------------------
	.section	.nv.constant0.triton__0d1d2d3d4d5d67de,"a",@progbits
	.align	4
.nv.constant0.triton__0d1d2d3d4d5d67de:
	.zero		408


//--------------------- .text.triton__0d1d2d3d4d5d67de --------------------------
	.section	.text.triton__0d1d2d3d4d5d67de,"ax",@progbits
	.sectioninfo	@"SHI_REGISTERS=40"
	.align	128
        .global         triton__0d1d2d3d4d5d67de
        .type           triton__0d1d2d3d4d5d67de,@function
        .size           triton__0d1d2d3d4d5d67de,(.L_x_1 - triton__0d1d2d3d4d5d67de)
        .other          triton__0d1d2d3d4d5d67de,@"STO_CUDA_ENTRY STV_DEFAULT"
triton__0d1d2d3d4d5d67de:
.text.triton__0d1d2d3d4d5d67de:
[----:B------:R-:W-:-:S02]  /*0000*/  IMAD.MOV.U32 R1, RZ, RZ, c[0x0][0x28] ;  /* 0x00000a00ff017624 */ /* 0x000fc400078e00ff */
[----:B------:R-:W-:Y:S01]  /*0010*/  IABS R0, c[0x0][0x190] ;  /* 0x0000640000007a13 */ /* 0x000fe20000000000 */
[----:B------:R-:W0:Y:S01]  /*0020*/  S2R R2, SR_TID.X ;  /* 0x0000000000027919 */ /* 0x000e220000002100 */
[----:B------:R-:W-:Y:S01]  /*0030*/  IMAD.MOV.U32 R22, RZ, RZ, 0x2 ;  /* 0x00000002ff167424 */ /* 0x000fe200078e00ff */
[----:B------:R-:W-:Y:S01]  /*0040*/  PRMT R18, RZ, 0x7610, R18 ;  /* 0x00007610ff127816 */ /* 0x000fe20000000012 */
[----:B------:R-:W1:Y:S01]  /*0050*/  I2F.RP R5, R0 ;  /* 0x0000000000057306 */ /* 0x000e620000209400 */
[----:B------:R-:W2:Y:S01]  /*0060*/  S2R R23, SR_CTAID.X ;  /* 0x0000000000177919 */ /* 0x000ea20000002500 */
[----:B------:R-:W-:-:S06]  /*0070*/  ULDC.64 UR4, c[0x0][0x118] ;  /* 0x0000460000047ab9 */ /* 0x000fcc0000000a00 */
[----:B-1----:R-:W1:Y:S01]  /*0080*/  MUFU.RCP R5, R5 ;  /* 0x0000000500057308 */ /* 0x002e620000001000 */
[----:B0-----:R-:W-:-:S05]  /*0090*/  IMAD.SHL.U32 R2, R2, 0x8, RZ ;  /* 0x0000000802027824 */ /* 0x001fca00078e00ff */
[----:B------:R-:W-:-:S05]  /*00a0*/  LOP3.LUT R2, R2, 0x3f8, RZ, 0xc0, !PT ;  /* 0x000003f802027812 */ /* 0x000fca00078ec0ff */
[----:B--2---:R-:W-:Y:S01]  /*00b0*/  IMAD R23, R23, 0x400, R2 ;  /* 0x0000040017177824 */ /* 0x004fe200078e0202 */
[----:B-1----:R-:W-:Y:S02]  /*00c0*/  IADD3 R3, R5, 0xffffffe, RZ ;  /* 0x0ffffffe05037810 */ /* 0x002fe40007ffe0ff */
[----:B------:R-:W-:Y:S01]  /*00d0*/  MOV R2, RZ ;  /* 0x000000ff00027202 */ /* 0x000fe20000000f00 */
[C---:B------:R-:W-:Y:S01]  /*00e0*/  IMAD.WIDE R26, R23.reuse, R22, c[0x0][0x160] ;  /* 0x00005800171a7625 */ /* 0x040fe200078e0216 */
[C---:B------:R-:W-:Y:S02]  /*00f0*/  IADD3 R4, R23.reuse, 0x6, RZ ;  /* 0x0000000617047810 */ /* 0x040fe40007ffe0ff */
[----:B------:R-:W0:Y:S01]  /*0100*/  F2I.FTZ.U32.TRUNC.NTZ R3, R3 ;  /* 0x0000000300037305 */ /* 0x000e22000021f000 */
[----:B------:R-:W-:Y:S02]  /*0110*/  IADD3 R6, R23, 0x7, RZ ;  /* 0x0000000717067810 */ /* 0x000fe40007ffe0ff */
[----:B------:R-:W-:-:S02]  /*0120*/  IABS R5, R4 ;  /* 0x0000000400057213 */ /* 0x000fc40000000000 */
[----:B------:R-:W-:Y:S02]  /*0130*/  IABS R11, R6 ;  /* 0x00000006000b7213 */ /* 0x000fe40000000000 */
[----:B------:R-:W-:Y:S02]  /*0140*/  IABS R9, R23 ;  /* 0x0000001700097213 */ /* 0x000fe40000000000 */
[----:B------:R-:W-:Y:S02]  /*0150*/  IADD3 R8, R23, 0x1, RZ ;  /* 0x0000000117087810 */ /* 0x000fe40007ffe0ff */
[----:B------:R-:W-:Y:S02]  /*0160*/  LOP3.LUT R6, R6, c[0x0][0x190], RZ, 0x3c, !PT ;  /* 0x0000640006067a12 */ /* 0x000fe400078e3cff */
[----:B------:R-:W-:Y:S02]  /*0170*/  IABS R14, R8 ;  /* 0x00000008000e7213 */ /* 0x000fe40000000000 */
[----:B------:R-:W-:Y:S01]  /*0180*/  LOP3.LUT R8, R8, c[0x0][0x190], RZ, 0x3c, !PT ;  /* 0x0000640008087a12 */ /* 0x000fe200078e3cff */
[----:B0-----:R-:W-:-:S04]  /*0190*/  IMAD.MOV R7, RZ, RZ, -R3 ;  /* 0x000000ffff077224 */ /* 0x001fc800078e0a03 */
[----:B------:R-:W-:-:S04]  /*01a0*/  IMAD R7, R7, R0, RZ ;  /* 0x0000000007077224 */ /* 0x000fc800078e02ff */
[----:B------:R-:W-:-:S04]  /*01b0*/  IMAD.HI.U32 R7, R3, R7, R2 ;  /* 0x0000000703077227 */ /* 0x000fc800078e0002 */
[----:B------:R-:W-:Y:S02]  /*01c0*/  IMAD.MOV.U32 R3, RZ, RZ, R5 ;  /* 0x000000ffff037224 */ /* 0x000fe400078e0005 */
[----:B------:R-:W-:-:S04]  /*01d0*/  IMAD.HI.U32 R12, R7, R11, RZ ;  /* 0x0000000b070c7227 */ /* 0x000fc800078e00ff */
[----:B------:R-:W-:-:S04]  /*01e0*/  IMAD.HI.U32 R10, R7, R3, RZ ;  /* 0x00000003070a7227 */ /* 0x000fc800078e00ff */
[----:B------:R-:W-:Y:S02]  /*01f0*/  IMAD.MOV R5, RZ, RZ, -R12 ;  /* 0x000000ffff057224 */ /* 0x000fe400078e0a0c */
[----:B------:R-:W-:Y:S02]  /*0200*/  IMAD.MOV R2, RZ, RZ, -R10 ;  /* 0x000000ffff027224 */ /* 0x000fe400078e0a0a */
[C---:B------:R-:W-:Y:S01]  /*0210*/  IMAD R11, R0.reuse, R5, R11 ;  /* 0x00000005000b7224 */ /* 0x040fe200078e020b */
[----:B------:R-:W-:Y:S01]  /*0220*/  IADD3 R5, R23, 0x2, RZ ;  /* 0x0000000217057810 */ /* 0x000fe20007ffe0ff */
[----:B------:R-:W-:Y:S01]  /*0230*/  IMAD R3, R0, R2, R3 ;  /* 0x0000000200037224 */ /* 0x000fe200078e0203 */
[----:B------:R-:W-:Y:S01]  /*0240*/  LOP3.LUT R2, R4, c[0x0][0x190], RZ, 0x3c, !PT ;  /* 0x0000640004027a12 */ /* 0x000fe200078e3cff */
[----:B------:R-:W-:Y:S01]  /*0250*/  IMAD.HI.U32 R4, R7, R9, RZ ;  /* 0x0000000907047227 */ /* 0x000fe200078e00ff */
[C---:B------:R-:W-:Y:S02]  /*0260*/  ISETP.GT.U32.AND P2, PT, R0.reuse, R11, PT ;  /* 0x0000000b0000720c */ /* 0x040fe40003f44070 */
[----:B------:R-:W-:Y:S01]  /*0270*/  ISETP.GT.U32.AND P0, PT, R0, R3, PT ;  /* 0x000000030000720c */ /* 0x000fe20003f04070 */
[----:B------:R-:W-:Y:S01]  /*0280*/  IMAD.MOV R13, RZ, RZ, -R4 ;  /* 0x000000ffff0d7224 */ /* 0x000fe200078e0a04 */
[----:B------:R-:W-:-:S02]  /*0290*/  IABS R15, R5 ;  /* 0x00000005000f7213 */ /* 0x000fc40000000000 */
[----:B------:R-:W-:Y:S01]  /*02a0*/  ISETP.GE.AND P4, PT, R2, RZ, PT ;  /* 0x000000ff0200720c */ /* 0x000fe20003f86270 */
[----:B------:R-:W-:Y:S01]  /*02b0*/  IMAD R9, R0, R13, R9 ;  /* 0x0000000d00097224 */ /* 0x000fe200078e0209 */
[----:B------:R-:W-:Y:S01]  /*02c0*/  LOP3.LUT R5, R5, c[0x0][0x190], RZ, 0x3c, !PT ;  /* 0x0000640005057a12 */ /* 0x000fe200078e3cff */
[----:B------:R-:W-:-:S03]  /*02d0*/  IMAD.HI.U32 R2, R7, R15, RZ ;  /* 0x0000000f07027227 */ /* 0x000fc600078e00ff */
[----:B------:R-:W-:Y:S01]  /*02e0*/  ISETP.GT.U32.AND P3, PT, R0, R9, PT ;  /* 0x000000090000720c */ /* 0x000fe20003f64070 */
[----:B------:R-:W-:Y:S01]  /*02f0*/  @!P2 IMAD.IADD R11, R11, 0x1, -R0 ;  /* 0x000000010b0ba824 */ /* 0x000fe200078e0a00 */
[----:B------:R-:W-:Y:S02]  /*0300*/  IADD3 R13, -R2, RZ, RZ ;  /* 0x000000ff020d7210 */ /* 0x000fe40007ffe1ff */
[-C--:B------:R-:W-:Y:S02]  /*0310*/  @!P0 IADD3 R3, R3, -R0.reuse, RZ ;  /* 0x8000000003038210 */ /* 0x080fe40007ffe0ff */
[-C--:B------:R-:W-:Y:S01]  /*0320*/  ISETP.GE.U32.AND P5, PT, R11, R0.reuse, PT ;  /* 0x000000000b00720c */ /* 0x080fe20003fa6070 */
[----:B------:R-:W-:Y:S01]  /*0330*/  IMAD R15, R0, R13, R15 ;  /* 0x0000000d000f7224 */ /* 0x000fe200078e020f */
[----:B------:R-:W-:Y:S01]  /*0340*/  ISETP.GE.U32.AND P1, PT, R3, R0, PT ;  /* 0x000000000300720c */ /* 0x000fe20003f26070 */
[----:B------:R-:W-:Y:S01]  /*0350*/  IMAD.HI.U32 R3, R7, R14, RZ ;  /* 0x0000000e07037227 */ /* 0x000fe200078e00ff */
[----:B------:R-:W-:-:S02]  /*0360*/  @!P2 IADD3 R12, R12, 0x1, RZ ;  /* 0x000000010c0ca810 */ /* 0x000fc40007ffe0ff */
[----:B------:R-:W-:Y:S01]  /*0370*/  @!P0 IADD3 R10, R10, 0x1, RZ ;  /* 0x000000010a0a8810 */ /* 0x000fe20007ffe0ff */
[----:B------:R-:W-:Y:S01]  /*0380*/  IMAD.MOV R11, RZ, RZ, -R3 ;  /* 0x000000ffff0b7224 */ /* 0x000fe200078e0a03 */
[----:B------:R-:W-:Y:S01]  /*0390*/  ISETP.GE.AND P0, PT, R6, RZ, PT ;  /* 0x000000ff0600720c */ /* 0x000fe20003f06270 */
[----:B------:R-:W-:Y:S01]  /*03a0*/  @!P3 IMAD.IADD R9, R9, 0x1, -R0 ;  /* 0x000000010909b824 */ /* 0x000fe200078e0a00 */
[----:B------:R-:W-:Y:S01]  /*03b0*/  LOP3.LUT R13, R23, c[0x0][0x190], RZ, 0x3c, !PT ;  /* 0x00006400170d7a12 */ /* 0x000fe200078e3cff */
[----:B------:R-:W-:Y:S01]  /*03c0*/  IMAD R11, R0, R11, R14 ;  /* 0x0000000b000b7224 */ /* 0x000fe200078e020e */
[----:B------:R-:W-:Y:S02]  /*03d0*/  @!P3 IADD3 R4, R4, 0x1, RZ ;  /* 0x000000010404b810 */ /* 0x000fe40007ffe0ff */
[----:B------:R-:W-:Y:S02]  /*03e0*/  @P5 IADD3 R12, R12, 0x1, RZ ;  /* 0x000000010c0c5810 */ /* 0x000fe40007ffe0ff */
[----:B------:R-:W-:-:S02]  /*03f0*/  ISETP.GT.U32.AND P2, PT, R0, R11, PT ;  /* 0x0000000b0000720c */ /* 0x000fc40003f44070 */
[----:B------:R-:W-:Y:S02]  /*0400*/  ISETP.GT.U32.AND P5, PT, R0, R15, PT ;  /* 0x0000000f0000720c */ /* 0x000fe40003fa4070 */
[----:B------:R-:W-:Y:S01]  /*0410*/  ISETP.GE.U32.AND P6, PT, R9, R0, PT ;  /* 0x000000000900720c */ /* 0x000fe20003fc6070 */
[----:B------:R-:W-:Y:S01]  /*0420*/  @!P0 IMAD.MOV R12, RZ, RZ, -R12 ;  /* 0x000000ffff0c8224 */ /* 0x000fe200078e0a0c */
[----:B------:R-:W-:Y:S02]  /*0430*/  @P1 IADD3 R10, R10, 0x1, RZ ;  /* 0x000000010a0a1810 */ /* 0x000fe40007ffe0ff */
[----:B------:R-:W-:Y:S02]  /*0440*/  ISETP.NE.AND P1, PT, RZ, c[0x0][0x190], PT ;  /* 0x00006400ff007a0c */ /* 0x000fe40003f25270 */
[----:B------:R-:W-:Y:S01]  /*0450*/  LOP3.LUT R6, RZ, c[0x0][0x190], RZ, 0x33, !PT ;  /* 0x00006400ff067a12 */ /* 0x000fe200078e33ff */
[----:B------:R-:W-:Y:S01]  /*0460*/  @!P4 IMAD.MOV R10, RZ, RZ, -R10 ;  /* 0x000000ffff0ac224 */ /* 0x000fe200078e0a0a */
[----:B------:R-:W-:-:S02]  /*0470*/  ISETP.GE.AND P4, PT, R13, RZ, PT ;  /* 0x000000ff0d00720c */ /* 0x000fc40003f86270 */
[----:B------:R-:W-:Y:S01]  /*0480*/  @!P2 IADD3 R11, R11, -R0, RZ ;  /* 0x800000000b0ba210 */ /* 0x000fe20007ffe0ff */
[----:B------:R-:W-:Y:S01]  /*0490*/  @!P5 IMAD.IADD R15, R15, 0x1, -R0 ;  /* 0x000000010f0fd824 */ /* 0x000fe200078e0a00 */
[----:B------:R-:W-:Y:S02]  /*04a0*/  SEL R17, R6, R10, !P1 ;  /* 0x0000000a06117207 */ /* 0x000fe40004800000 */
[-C--:B------:R-:W-:Y:S02]  /*04b0*/  ISETP.GE.U32.AND P0, PT, R11, R0.reuse, PT ;  /* 0x000000000b00720c */ /* 0x080fe40003f06070 */
[----:B------:R-:W-:Y:S01]  /*04c0*/  ISETP.GE.U32.AND P3, PT, R15, R0, PT ;  /* 0x000000000f00720c */ /* 0x000fe20003f66070 */
[----:B------:R-:W-:Y:S01]  /*04d0*/  IMAD.HI R9, R17, 0x66666667, RZ ;  /* 0x6666666711097827 */ /* 0x000fe200078e02ff */
[----:B------:R-:W-:Y:S02]  /*04e0*/  @!P2 IADD3 R3, R3, 0x1, RZ ;  /* 0x000000010303a810 */ /* 0x000fe40007ffe0ff */
[----:B------:R-:W-:-:S02]  /*04f0*/  ISETP.GE.AND P2, PT, R8, RZ, PT ;  /* 0x000000ff0800720c */ /* 0x000fc40003f46270 */
[----:B------:R-:W-:Y:S02]  /*0500*/  @P6 IADD3 R4, R4, 0x1, RZ ;  /* 0x0000000104046810 */ /* 0x000fe40007ffe0ff */
[----:B------:R-:W-:Y:S02]  /*0510*/  ISETP.GE.AND P6, PT, R5, RZ, PT ;  /* 0x000000ff0500720c */ /* 0x000fe40003fc6270 */
[----:B------:R-:W-:Y:S01]  /*0520*/  @!P5 IADD3 R2, R2, 0x1, RZ ;  /* 0x000000010202d810 */ /* 0x000fe20007ffe0ff */
[----:B------:R-:W-:Y:S01]  /*0530*/  @!P4 IMAD.MOV R4, RZ, RZ, -R4 ;  /* 0x000000ffff04c224 */ /* 0x000fe200078e0a04 */
[----:B------:R-:W-:Y:S02]  /*0540*/  SEL R13, R6, R12, !P1 ;  /* 0x0000000c060d7207 */ /* 0x000fe40004800000 */
[----:B------:R-:W-:Y:S02]  /*0550*/  @P0 IADD3 R3, R3, 0x1, RZ ;  /* 0x0000000103030810 */ /* 0x000fe40007ffe0ff */
[----:B------:R-:W-:Y:S01]  /*0560*/  @P3 IADD3 R2, R2, 0x1, RZ ;  /* 0x0000000102023810 */ /* 0x000fe20007ffe0ff */
[----:B------:R-:W-:Y:S01]  /*0570*/  IMAD.HI R8, R13, 0x66666667, RZ ;  /* 0x666666670d087827 */ /* 0x000fe200078e02ff */
[----:B------:R-:W-:-:S02]  /*0580*/  SHF.R.U32.HI R10, RZ, 0x1f, R9 ;  /* 0x0000001fff0a7819 */ /* 0x000fc40000011609 */
[----:B------:R-:W-:Y:S01]  /*0590*/  MOV R21, R3 ;  /* 0x0000000300157202 */ /* 0x000fe20000000f00 */
[----:B------:R-:W-:Y:S01]  /*05a0*/  IMAD.MOV.U32 R37, RZ, RZ, R2 ;  /* 0x000000ffff257224 */ /* 0x000fe200078e0002 */
[----:B------:R-:W-:Y:S02]  /*05b0*/  LEA.HI.SX32 R10, R9, R10, 0x18 ;  /* 0x0000000a090a7211 */ /* 0x000fe400078fc2ff */
[----:B------:R-:W-:Y:S01]  /*05c0*/  SEL R16, R6, R4, !P1 ;  /* 0x0000000406107207 */ /* 0x000fe20004800000 */
[----:B------:R-:W-:Y:S01]  /*05d0*/  @!P2 IMAD.MOV R21, RZ, RZ, -R21 ;  /* 0x000000ffff15a224 */ /* 0x000fe200078e0a15 */
[----:B------:R-:W-:Y:S01]  /*05e0*/  SHF.R.U32.HI R9, RZ, 0x1f, R8 ;  /* 0x0000001fff097819 */ /* 0x000fe20000011608 */
[----:B------:R-:W-:Y:S01]  /*05f0*/  @!P6 IMAD.MOV R37, RZ, RZ, -R37 ;  /* 0x000000ffff25e224 */ /* 0x000fe200078e0a25 */
[----:B------:R-:W-:Y:S01]  /*0600*/  ISETP.GE.AND P4, PT, R23, c[0x0][0x194], PT ;  /* 0x0000650017007a0c */ /* 0x000fe20003f86270 */
[----:B------:R-:W-:Y:S01]  /*0610*/  IMAD.HI R4, R16, 0x66666667, RZ ;  /* 0x6666666710047827 */ /* 0x000fe200078e02ff */
[----:B------:R-:W-:-:S02]  /*0620*/  LEA.HI.SX32 R12, R8, R9, 0x18 ;  /* 0x00000009080c7211 */ /* 0x000fc400078fc2ff */
[----:B------:R-:W-:Y:S01]  /*0630*/  SEL R21, R6, R21, !P1 ;  /* 0x0000001506157207 */ /* 0x000fe20004800000 */
[----:B------:R-:W-:Y:S01]  /*0640*/  IMAD R15, R10, -0x280, R17 ;  /* 0xfffffd800a0f7824 */ /* 0x000fe200078e0211 */
[----:B------:R-:W-:Y:S01]  /*0650*/  SEL R37, R6, R37, !P1 ;  /* 0x0000002506257207 */ /* 0x000fe20004800000 */
[----:B------:R-:W-:Y:S01]  /*0660*/  IMAD R13, R12, -0x280, R13 ;  /* 0xfffffd800c0d7824 */ /* 0x000fe200078e020d */
[----:B------:R-:W-:Y:S01]  /*0670*/  SHF.R.U32.HI R5, RZ, 0x1f, R4 ;  /* 0x0000001fff057819 */ /* 0x000fe20000011604 */
[----:B------:R-:W-:Y:S01]  /*0680*/  IMAD.HI R12, R21, 0x66666667, RZ ;  /* 0x66666667150c7827 */ /* 0x000fe200078e02ff */
[----:B------:R-:W-:Y:S01]  /*0690*/  CS2R R8, SRZ ;  /* 0x0000000000087805 */ /* 0x000fe2000001ff00 */
[----:B------:R-:W-:Y:S02]  /*06a0*/  CS2R R10, SRZ ;  /* 0x00000000000a7805 */ /* 0x000fe4000001ff00 */
[----:B------:R-:W-:Y:S01]  /*06b0*/  IMAD.HI R14, R37, 0x66666667, RZ ;  /* 0x66666667250e7827 */ /* 0x000fe200078e02ff */
[----:B------:R-:W-:-:S02]  /*06c0*/  LEA.HI.SX32 R29, R4, R5, 0x18 ;  /* 0x00000005041d7211 */ /* 0x000fc400078fc2ff */
[----:B------:R-:W-:Y:S01]  /*06d0*/  SHF.R.U32.HI R17, RZ, 0x1f, R12 ;  /* 0x0000001fff117819 */ /* 0x000fe2000001160c */
[-C--:B------:R-:W-:Y:S01]  /*06e0*/  IMAD.WIDE R2, R15, R22.reuse, c[0x0][0x168] ;  /* 0x00005a000f027625 */ /* 0x080fe200078e0216 */
[----:B------:R-:W-:Y:S01]  /*06f0*/  SHF.R.U32.HI R25, RZ, 0x1f, R14 ;  /* 0x0000001fff197819 */ /* 0x000fe2000001160e */
[----:B------:R-:W2:Y:S01]  /*0700*/  @!P4 LDG.E.EL.128 R8, [R26.64] ;  /* 0x000000041a08c981 */ /* 0x000ea2000c2e1d00 */
[----:B------:R-:W-:Y:S01]  /*0710*/  LEA.HI.SX32 R12, R12, R17, 0x18 ;  /* 0x000000110c0c7211 */ /* 0x000fe200078fc2ff */
[----:B------:R-:W-:Y:S01]  /*0720*/  IMAD R29, R29, -0x280, R16 ;  /* 0xfffffd801d1d7824 */ /* 0x000fe200078e0210 */
[----:B------:R-:W-:Y:S01]  /*0730*/  LEA.HI.SX32 R14, R14, R25, 0x18 ;  /* 0x000000190e0e7211 */ /* 0x000fe200078fc2ff */
[----:B------:R0:W3:Y:S01]  /*0740*/  @!P4 LDG.E.EL.U16 R18, [R2.64] ;  /* 0x000000040212c981 */ /* 0x0000e2000c2e1500 */
[----:B------:R-:W-:Y:S01]  /*0750*/  PRMT R19, RZ, 0x7610, R19 ;  /* 0x00007610ff137816 */ /* 0x000fe20000000013 */
[----:B------:R-:W-:Y:S01]  /*0760*/  IMAD.WIDE R4, R13, R22, c[0x0][0x168] ;  /* 0x00005a000d047625 */ /* 0x000fe200078e0216 */
[----:B------:R-:W-:-:S03]  /*0770*/  PRMT R33, RZ, 0x7610, R33 ;  /* 0x00007610ff217816 */ /* 0x000fc60000000021 */
[-C--:B------:R-:W-:Y:S01]  /*0780*/  IMAD.WIDE R16, R29, R22.reuse, c[0x0][0x168] ;  /* 0x00005a001d107625 */ /* 0x080fe200078e0216 */
[----:B------:R1:W4:Y:S03]  /*0790*/  @!P4 LDG.E.EL.U16 R19, [R4.64] ;  /* 0x000000040413c981 */ /* 0x000326000c2e1500 */
[----:B------:R-:W-:Y:S01]  /*07a0*/  IMAD R21, R12, -0x280, R21 ;  /* 0xfffffd800c157824 */ /* 0x000fe200078e0215 */
[----:B------:R5:W4:Y:S01]  /*07b0*/  @!P4 LDG.E.EL.U16 R33, [R16.64] ;  /* 0x000000041021c981 */ /* 0x000b22000c2e1500 */
[----:B------:R-:W-:Y:S01]  /*07c0*/  IMAD R37, R14, -0x280, R37 ;  /* 0xfffffd800e257824 */ /* 0x000fe200078e0225 */
[----:B------:R-:W-:Y:S01]  /*07d0*/  PRMT R34, RZ, 0x7610, R34 ;  /* 0x00007610ff227816 */ /* 0x000fe20000000022 */
[----:B0-----:R-:W-:Y:S01]  /*07e0*/  IMAD.WIDE R2, R21, R22, c[0x0][0x168] ;  /* 0x00005a0015027625 */ /* 0x001fe200078e0216 */
[----:B------:R-:W-:-:S03]  /*07f0*/  PRMT R32, RZ, 0x7610, R32 ;  /* 0x00007610ff207816 */ /* 0x000fc60000000020 */
[----:B-1----:R-:W-:Y:S01]  /*0800*/  IMAD.WIDE R4, R37, R22, c[0x0][0x168] ;  /* 0x00005a0025047625 */ /* 0x002fe200078e0216 */
[----:B------:R0:W4:Y:S04]  /*0810*/  @!P4 LDG.E.EL.U16 R34, [R2.64] ;  /* 0x000000040222c981 */ /* 0x000128000c2e1500 */
[----:B------:R1:W4:Y:S01]  /*0820*/  @!P4 LDG.E.EL.U16 R32, [R4.64] ;  /* 0x000000040420c981 */ /* 0x000322000c2e1500 */
[C---:B------:R-:W-:Y:S02]  /*0830*/  IADD3 R24, R23.reuse, 0x3, RZ ;  /* 0x0000000317187810 */ /* 0x040fe40007ffe0ff */
[----:B------:R-:W-:Y:S02]  /*0840*/  IADD3 R20, R23, 0x4, RZ ;  /* 0x0000000417147810 */ /* 0x000fe40007ffe0ff */
[----:B-----5:R-:W-:-:S02]  /*0850*/  IABS R16, R24 ;  /* 0x0000001800107213 */ /* 0x020fc40000000000 */
[----:B------:R-:W-:-:S03]  /*0860*/  IABS R17, R20 ;  /* 0x0000001400117213 */ /* 0x000fc60000000000 */
[----:B------:R-:W-:Y:S01]  /*0870*/  IMAD.HI.U32 R12, R7, R16, RZ ;  /* 0x00000010070c7227 */ /* 0x000fe200078e00ff */
[----:B------:R-:W-:-:S03]  /*0880*/  IADD3 R14, R23, 0x5, RZ ;  /* 0x00000005170e7810 */ /* 0x000fc60007ffe0ff */
[C---:B0-----:R-:W-:Y:S01]  /*0890*/  IMAD.HI.U32 R2, R7.reuse, R17, RZ ;  /* 0x0000001107027227 */ /* 0x041fe200078e00ff */
[----:B------:R-:W-:Y:S02]  /*08a0*/  IADD3 R3, -R12, RZ, RZ ;  /* 0x000000ff0c037210 */ /* 0x000fe40007ffe1ff */
[----:B------:R-:W-:Y:S01]  /*08b0*/  IABS R25, R14 ;  /* 0x0000000e00197213 */ /* 0x000fe20000000000 */
[----:B-1----:R-:W-:Y:S02]  /*08c0*/  IMAD.MOV R5, RZ, RZ, -R2 ;  /* 0x000000ffff057224 */ /* 0x002fe400078e0a02 */
[----:B------:R-:W-:Y:S02]  /*08d0*/  IMAD R3, R0, R3, R16 ;  /* 0x0000000300037224 */ /* 0x000fe400078e0210 */
[----:B------:R-:W-:-:S04]  /*08e0*/  IMAD.HI.U32 R7, R7, R25, RZ ;  /* 0x0000001907077227 */ /* 0x000fc800078e00ff */
[C---:B------:R-:W-:Y:S01]  /*08f0*/  IMAD R5, R0.reuse, R5, R17 ;  /* 0x0000000500057224 */ /* 0x040fe200078e0211 */
[----:B------:R-:W-:Y:S01]  /*0900*/  ISETP.GT.U32.AND P2, PT, R0, R3, PT ;  /* 0x000000030000720c */ /* 0x000fe20003f44070 */
[----:B------:R-:W-:-:S03]  /*0910*/  IMAD.MOV R4, RZ, RZ, -R7 ;  /* 0x000000ffff047224 */ /* 0x000fc600078e0a07 */
[C---:B------:R-:W-:Y:S01]  /*0920*/  ISETP.GT.U32.AND P5, PT, R0.reuse, R5, PT ;  /* 0x000000050000720c */ /* 0x040fe20003fa4070 */
[----:B------:R-:W-:-:S05]  /*0930*/  IMAD R17, R0, R4, R25 ;  /* 0x0000000400117224 */ /* 0x000fca00078e0219 */
[----:B------:R-:W-:-:S03]  /*0940*/  ISETP.GT.U32.AND P0, PT, R0, R17, PT ;  /* 0x000000110000720c */ /* 0x000fc60003f04070 */
[----:B------:R-:W-:-:S04]  /*0950*/  @!P2 IMAD.IADD R3, R3, 0x1, -R0 ;  /* 0x000000010303a824 */ /* 0x000fc800078e0a00 */
[-C--:B------:R-:W-:Y:S02]  /*0960*/  @!P5 IADD3 R5, R5, -R0.reuse, RZ ;  /* 0x800000000505d210 */ /* 0x080fe40007ffe0ff */
[-C--:B------:R-:W-:Y:S02]  /*0970*/  ISETP.GE.U32.AND P6, PT, R3, R0.reuse, PT ;  /* 0x000000000300720c */ /* 0x080fe40003fc6070 */
[-C--:B------:R-:W-:Y:S02]  /*0980*/  ISETP.GE.U32.AND P3, PT, R5, R0.reuse, PT ;  /* 0x000000000500720c */ /* 0x080fe40003f66070 */
[----:B------:R-:W-:Y:S01]  /*0990*/  @!P0 IMAD.IADD R17, R17, 0x1, -R0 ;  /* 0x0000000111118824 */ /* 0x000fe200078e0a00 */
[----:B------:R-:W-:Y:S02]  /*09a0*/  @!P2 IADD3 R12, R12, 0x1, RZ ;  /* 0x000000010c0ca810 */ /* 0x000fe40007ffe0ff */
[----:B------:R-:W-:Y:S02]  /*09b0*/  LOP3.LUT R24, R24, c[0x0][0x190], RZ, 0x3c, !PT ;  /* 0x0000640018187a12 */ /* 0x000fe400078e3cff */
[----:B------:R-:W-:-:S02]  /*09c0*/  ISETP.GE.U32.AND P2, PT, R17, R0, PT ;  /* 0x000000001100720c */ /* 0x000fc40003f46070 */
[----:B------:R-:W-:Y:S02]  /*09d0*/  @!P5 IADD3 R2, R2, 0x1, RZ ;  /* 0x000000010202d810 */ /* 0x000fe40007ffe0ff */
[----:B------:R-:W-:Y:S02]  /*09e0*/  LOP3.LUT R20, R20, c[0x0][0x190], RZ, 0x3c, !PT ;  /* 0x0000640014147a12 */ /* 0x000fe400078e3cff */
[----:B------:R-:W-:Y:S02]  /*09f0*/  LOP3.LUT R14, R14, c[0x0][0x190], RZ, 0x3c, !PT ;  /* 0x000064000e0e7a12 */ /* 0x000fe400078e3cff */
[----:B------:R-:W-:Y:S02]  /*0a00*/  @P6 IADD3 R12, R12, 0x1, RZ ;  /* 0x000000010c0c6810 */ /* 0x000fe40007ffe0ff */
[----:B------:R-:W-:Y:S02]  /*0a10*/  ISETP.GE.AND P6, PT, R24, RZ, PT ;  /* 0x000000ff1800720c */ /* 0x000fe40003fc6270 */
[----:B------:R-:W-:-:S02]  /*0a20*/  @P3 IADD3 R2, R2, 0x1, RZ ;  /* 0x0000000102023810 */ /* 0x000fc40007ffe0ff */
[----:B------:R-:W-:Y:S02]  /*0a30*/  ISETP.GE.AND P5, PT, R20, RZ, PT ;  /* 0x000000ff1400720c */ /* 0x000fe40003fa6270 */
[----:B------:R-:W-:Y:S02]  /*0a40*/  ISETP.GE.AND P3, PT, R14, RZ, PT ;  /* 0x000000ff0e00720c */ /* 0x000fe40003f66270 */
[----:B------:R-:W-:-:S04]  /*0a50*/  @!P0 IADD3 R7, R7, 0x1, RZ ;  /* 0x0000000107078810 */ /* 0x000fc80007ffe0ff */
[----:B------:R-:W-:Y:S01]  /*0a60*/  @P2 IADD3 R7, R7, 0x1, RZ ;  /* 0x0000000107072810 */ /* 0x000fe20007ffe0ff */
[----:B------:R-:W-:-:S04]  /*0a70*/  @!P6 IMAD.MOV R12, RZ, RZ, -R12 ;  /* 0x000000ffff0ce224 */ /* 0x000fc800078e0a0c */
[----:B------:R-:W-:Y:S02]  /*0a80*/  @!P5 IADD3 R2, -R2, RZ, RZ ;  /* 0x000000ff0202d210 */ /* 0x000fe40007ffe1ff */
[----:B------:R-:W-:Y:S01]  /*0a90*/  @!P3 IMAD.MOV R7, RZ, RZ, -R7 ;  /* 0x000000ffff07b224 */ /* 0x000fe200078e0a07 */
[C---:B------:R-:W-:Y:S02]  /*0aa0*/  SEL R12, R6.reuse, R12, !P1 ;  /* 0x0000000c060c7207 */ /* 0x040fe40004800000 */
[C---:B------:R-:W-:Y:S02]  /*0ab0*/  SEL R14, R6.reuse, R2, !P1 ;  /* 0x00000002060e7207 */ /* 0x040fe40004800000 */
[----:B------:R-:W-:Y:S01]  /*0ac0*/  SEL R6, R6, R7, !P1 ;  /* 0x0000000706067207 */ /* 0x000fe20004800000 */
[----:B------:R-:W-:-:S04]  /*0ad0*/  IMAD.HI R0, R12, 0x66666667, RZ ;  /* 0x666666670c007827 */ /* 0x000fc800078e02ff */
[----:B------:R-:W-:Y:S01]  /*0ae0*/  IMAD.HI R4, R6, 0x66666667, RZ ;  /* 0x6666666706047827 */ /* 0x000fe200078e02ff */
[----:B------:R-:W-:-:S03]  /*0af0*/  SHF.R.U32.HI R3, RZ, 0x1f, R0 ;  /* 0x0000001fff037819 */ /* 0x000fc60000011600 */
[----:B------:R-:W-:Y:S01]  /*0b00*/  IMAD.HI R2, R14, 0x66666667, RZ ;  /* 0x666666670e027827 */ /* 0x000fe200078e02ff */
[----:B------:R-:W-:Y:S02]  /*0b10*/  SHF.R.U32.HI R7, RZ, 0x1f, R4 ;  /* 0x0000001fff077819 */ /* 0x000fe40000011604 */
[----:B------:R-:W-:Y:S01]  /*0b20*/  LEA.HI.SX32 R3, R0, R3, 0x18 ;  /* 0x0000000300037211 */ /* 0x000fe200078fc2ff */
[----:B------:R-:W-:Y:S01]  /*0b30*/  IMAD.WIDE R28, R29, R22, c[0x0][0x180] ;  /* 0x000060001d1c7625 */ /* 0x000fe200078e0216 */
[----:B------:R-:W-:Y:S02]  /*0b40*/  LEA.HI.SX32 R7, R4, R7, 0x18 ;  /* 0x0000000704077211 */ /* 0x000fe400078fc2ff */
[----:B------:R-:W-:Y:S02]  /*0b50*/  PRMT R0, RZ, 0x7610, R0 ;  /* 0x00007610ff007816 */ /* 0x000fe40000000000 */
[----:B------:R-:W-:Y:S01]  /*0b60*/  SHF.R.U32.HI R5, RZ, 0x1f, R2 ;  /* 0x0000001fff057819 */ /* 0x000fe20000011602 */
[----:B------:R-:W-:-:S02]  /*0b70*/  IMAD R31, R3, -0x280, R12 ;  /* 0xfffffd80031f7824 */ /* 0x000fc400078e020c */
[--C-:B------:R-:W-:Y:S01]  /*0b80*/  IMAD R35, R7, -0x280, R6.reuse ;  /* 0xfffffd8007237824 */ /* 0x100fe200078e0206 */
[----:B------:R-:W-:Y:S01]  /*0b90*/  LEA.HI.SX32 R5, R2, R5, 0x18 ;  /* 0x0000000502057211 */ /* 0x000fe200078fc2ff */
[----:B------:R0:W5:Y:S01]  /*0ba0*/  @!P4 LDG.E.EL.U16 R0, [R28.64] ;  /* 0x000000041c00c981 */ /* 0x000162000c2e1500 */
[----:B------:R-:W-:Y:S01]  /*0bb0*/  PRMT R6, RZ, 0x7610, R6 ;  /* 0x00007610ff067816 */ /* 0x000fe20000000006 */
[----:B------:R-:W-:Y:S01]  /*0bc0*/  IMAD.WIDE R20, R21, R22, c[0x0][0x180] ;  /* 0x0000600015147625 */ /* 0x000fe200078e0216 */
[----:B------:R-:W-:-:S03]  /*0bd0*/  PRMT R2, RZ, 0x7610, R2 ;  /* 0x00007610ff027816 */ /* 0x000fc60000000002 */
[----:B------:R-:W-:Y:S02]  /*0be0*/  IMAD R17, R5, -0x280, R14 ;  /* 0xfffffd8005117824 */ /* 0x000fe400078e020e */
[-C--:B0-----:R-:W-:Y:S01]  /*0bf0*/  IMAD.WIDE R28, R31, R22.reuse, c[0x0][0x168] ;  /* 0x00005a001f1c7625 */ /* 0x081fe200078e0216 */
[----:B------:R-:W-:Y:S01]  /*0c00*/  PRMT R3, RZ, 0x7610, R3 ;  /* 0x00007610ff037816 */ /* 0x000fe20000000003 */
[----:B------:R0:W5:Y:S01]  /*0c10*/  @!P4 LDG.E.EL.U16 R2, [R20.64] ;  /* 0x000000041402c981 */ /* 0x000162000c2e1500 */
[----:B------:R-:W-:Y:S01]  /*0c20*/  PRMT R4, RZ, 0x7610, R4 ;  /* 0x00007610ff047816 */ /* 0x000fe20000000004 */
[-C--:B------:R-:W-:Y:S01]  /*0c30*/  IMAD.WIDE R14, R15, R22.reuse, c[0x0][0x180] ;  /* 0x000060000f0e7625 */ /* 0x080fe200078e0216 */
[----:B------:R-:W-:Y:S01]  /*0c40*/  PRMT R5, RZ, 0x7610, R5 ;  /* 0x00007610ff057816 */ /* 0x000fe20000000005 */
[----:B------:R1:W5:Y:S01]  /*0c50*/  @!P4 LDG.E.EL.U16 R6, [R28.64] ;  /* 0x000000041c06c981 */ /* 0x000362000c2e1500 */
[----:B------:R-:W-:Y:S01]  /*0c60*/  PRMT R24, RZ, 0x7610, R24 ;  /* 0x00007610ff187816 */ /* 0x000fe20000000018 */
[----:B------:R-:W-:-:S04]  /*0c70*/  IMAD.WIDE R12, R13, R22, c[0x0][0x180] ;  /* 0x000060000d0c7625 */ /* 0x000fc800078e0216 */
[-C--:B------:R-:W-:Y:S01]  /*0c80*/  IMAD.WIDE R36, R37, R22.reuse, c[0x0][0x180] ;  /* 0x0000600025247625 */ /* 0x080fe200078e0216 */
[----:B------:R1:W5:Y:S03]  /*0c90*/  @!P4 LDG.E.EL.U16 R3, [R14.64] ;  /* 0x000000040e03c981 */ /* 0x000366000c2e1500 */
[-C--:B0-----:R-:W-:Y:S01]  /*0ca0*/  IMAD.WIDE R20, R17, R22.reuse, c[0x0][0x168] ;  /* 0x00005a0011147625 */ /* 0x081fe200078e0216 */
[----:B------:R0:W5:Y:S01]  /*0cb0*/  @!P4 LDG.E.EL.U16 R4, [R12.64] ;  /* 0x000000040c04c981 */ /* 0x000162000c2e1500 */
[----:B------:R-:W-:Y:S02]  /*0cc0*/  PRMT R7, RZ, 0x7610, R7 ;  /* 0x00007610ff077816 */ /* 0x000fe40000000007 */
[----:B------:R-:W-:Y:S01]  /*0cd0*/  PRMT R25, RZ, 0x7610, R25 ;  /* 0x00007610ff197816 */ /* 0x000fe20000000019 */
[----:B------:R0:W5:Y:S01]  /*0ce0*/  @!P4 LDG.E.EL.U16 R5, [R36.64] ;  /* 0x000000042405c981 */ /* 0x000162000c2e1500 */
[----:B------:R-:W-:Y:S01]  /*0cf0*/  IMAD.WIDE R30, R31, R22, c[0x0][0x180] ;  /* 0x000060001f1e7625 */ /* 0x000fe200078e0216 */
[----:B-1----:R-:W-:-:S02]  /*0d00*/  CS2R R14, SRZ ;  /* 0x00000000000e7805 */ /* 0x002fc4000001ff00 */
[----:B------:R1:W5:Y:S01]  /*0d10*/  @!P4 LDG.E.EL.U16 R24, [R20.64] ;  /* 0x000000041418c981 */ /* 0x000362000c2e1500 */
[----:B0-----:R-:W-:Y:S01]  /*0d20*/  CS2R R12, SRZ ;  /* 0x00000000000c7805 */ /* 0x001fe2000001ff00 */
[-C--:B------:R-:W-:Y:S02]  /*0d30*/  IMAD.WIDE R16, R17, R22.reuse, c[0x0][0x180] ;  /* 0x0000600011107625 */ /* 0x080fe400078e0216 */
[----:B------:R0:W5:Y:S02]  /*0d40*/  @!P4 LDG.E.EL.U16 R7, [R30.64] ;  /* 0x000000041e07c981 */ /* 0x000164000c2e1500 */
[-C--:B------:R-:W-:Y:S01]  /*0d50*/  IMAD.WIDE R36, R23, R22.reuse, c[0x0][0x170] ;  /* 0x00005c0017247625 */ /* 0x080fe200078e0216 */
[----:B------:R-:W-:Y:S01]  /*0d60*/  PRMT R29, RZ, 0x7610, R29 ;  /* 0x00007610ff1d7816 */ /* 0x000fe2000000001d */
[----:B------:R2:W5:Y:S01]  /*0d70*/  @!P4 LDG.E.EL.U16 R25, [R16.64] ;  /* 0x000000041019c981 */ /* 0x000562000c2e1500 */
[----:B------:R-:W-:Y:S01]  /*0d80*/  PRMT R28, RZ, 0x7610, R28 ;  /* 0x00007610ff1c7816 */ /* 0x000fe2000000001c */
[----:B-1----:R-:W-:-:S02]  /*0d90*/  IMAD.WIDE R20, R35, R22, c[0x0][0x168] ;  /* 0x00005a0023147625 */ /* 0x002fc400078e0216 */
[----:B------:R4:W5:Y:S02]  /*0da0*/  @!P4 LDG.E.EL.128 R12, [R36.64] ;  /* 0x00000004240cc981 */ /* 0x000964000c2e1d00 */
[-C--:B0-----:R-:W-:Y:S02]  /*0db0*/  IMAD.WIDE R30, R35, R22.reuse, c[0x0][0x180] ;  /* 0x00006000231e7625 */ /* 0x081fe400078e0216 */
[----:B------:R0:W5:Y:S04]  /*0dc0*/  @!P4 LDG.E.EL.U16 R28, [R20.64] ;  /* 0x00000004141cc981 */ /* 0x000168000c2e1500 */
[----:B------:R1:W5:Y:S01]  /*0dd0*/  @!P4 LDG.E.EL.U16 R29, [R30.64] ;  /* 0x000000041e1dc981 */ /* 0x000362000c2e1500 */
[----:B0-----:R-:W-:-:S04]  /*0de0*/  IMAD.WIDE R20, R23, R22, c[0x0][0x178] ;  /* 0x00005e0017147625 */ /* 0x001fc800078e0216 */
[----:B--2---:R-:W-:Y:S02]  /*0df0*/  HADD2.F32 R16, -RZ, R11.H0_H0 ;  /* 0x2000000bff107230 */ /* 0x004fe40000004100 */
[----:B---3--:R-:W-:-:S05]  /*0e00*/  HADD2.F32 R35, -RZ, R18.H0_H0 ;  /* 0x20000012ff237230 */ /* 0x008fca0000004100 */
[----:B------:R-:W-:Y:S01]  /*0e10*/  FADD R35, R16, R35 ;  /* 0x0000002310237221 */ /* 0x000fe20000000000 */
[----:B----4-:R-:W-:Y:S01]  /*0e20*/  HADD2.F32 R36, -RZ, R19.H0_H0 ;  /* 0x20000013ff247230 */ /* 0x010fe20000004100 */
[----:B------:R-:W-:Y:S01]  /*0e30*/  CS2R R16, SRZ ;  /* 0x0000000000107805 */ /* 0x000fe2000001ff00 */
[----:B------:R-:W-:Y:S01]  /*0e40*/  CS2R R18, SRZ ;  /* 0x0000000000127805 */ /* 0x000fe2000001ff00 */
[----:B-1----:R-:W-:Y:S02]  /*0e50*/  HADD2.F32 R30, -RZ, R33.H0_H0 ;  /* 0x20000021ff1e7230 */ /* 0x002fe40000004100 */
[--C-:B------:R-:W-:Y:S02]  /*0e60*/  HADD2.F32 R33, -RZ, R8.reuse.H0_H0 ;  /* 0x20000008ff217230 */ /* 0x100fe40000004100 */
[----:B------:R-:W-:Y:S01]  /*0e70*/  HADD2.F32 R8, -RZ, R8.H1_H1 ;  /* 0x30000008ff087230 */ /* 0x000fe20000004100 */
[----:B------:R0:W2:Y:S02]  /*0e80*/  @!P4 LDG.E.EL.128 R16, [R20.64] ;  /* 0x000000041410c981 */ /* 0x0000a4000c2e1d00 */
[----:B------:R-:W-:Y:S01]  /*0e90*/  FADD R33, R33, R30 ;  /* 0x0000001e21217221 */ /* 0x000fe20000000000 */
[----:B------:R-:W-:-:S02]  /*0ea0*/  HADD2.F32 R31, -RZ, R34.H0_H0 ;  /* 0x20000022ff1f7230 */ /* 0x000fc40000004100 */
[----:B------:R-:W-:Y:S02]  /*0eb0*/  HADD2.F32 R30, -RZ, R9.H0_H0 ;  /* 0x20000009ff1e7230 */ /* 0x000fe40000004100 */
[----:B------:R-:W-:Y:S01]  /*0ec0*/  HADD2.F32 R37, -RZ, R32.H0_H0 ;  /* 0x20000020ff257230 */ /* 0x000fe20000004100 */
[----:B------:R-:W-:Y:S01]  /*0ed0*/  FADD R32, R8, R31 ;  /* 0x0000001f08207221 */ /* 0x000fe20000000000 */
[----:B0-----:R-:W-:-:S03]  /*0ee0*/  CS2R R20, SRZ ;  /* 0x0000000000147805 */ /* 0x001fc6000001ff00 */
[----:B------:R-:W-:Y:S01]  /*0ef0*/  FADD R8, R30, R37 ;  /* 0x000000251e087221 */ /* 0x000fe20000000000 */
[----:B------:R-:W-:Y:S02]  /*0f00*/  IMAD.WIDE R30, R23, R22, c[0x0][0x188] ;  /* 0x00006200171e7625 */ /* 0x000fe400078e0216 */
[----:B------:R-:W-:-:S06]  /*0f10*/  CS2R R22, SRZ ;  /* 0x0000000000167805 */ /* 0x000fcc000001ff00 */
[----:B------:R0:W3:Y:S01]  /*0f20*/  @!P4 LDG.E.EL.128 R20, [R30.64] ;  /* 0x000000041e14c981 */ /* 0x0000e2000c2e1d00 */
[----:B------:R-:W-:Y:S02]  /*0f30*/  HADD2.F32 R9, -RZ, R9.H1_H1 ;  /* 0x30000009ff097230 */ /* 0x000fe40000004100 */
[----:B------:R-:W-:-:S05]  /*0f40*/  HADD2.F32 R11, -RZ, R11.H1_H1 ;  /* 0x3000000bff0b7230 */ /* 0x000fca0000004100 */
[----:B------:R-:W-:Y:S01]  /*0f50*/  FADD R11, R11, R36 ;  /* 0x000000240b0b7221 */ /* 0x000fe20000000000 */
[----:B-----5:R-:W-:-:S05]  /*0f60*/  HADD2.F32 R6, -RZ, R6.H0_H0 ;  /* 0x20000006ff067230 */ /* 0x020fca0000004100 */
[----:B------:R-:W-:Y:S01]  /*0f70*/  FADD R6, R9, R6 ;  /* 0x0000000609067221 */ /* 0x000fe20000000000 */
[--C-:B------:R-:W-:Y:S02]  /*0f80*/  HADD2.F32 R9, -RZ, R10.reuse.H1_H1 ;  /* 0x3000000aff097230 */ /* 0x100fe40000004100 */
[----:B------:R-:W-:Y:S02]  /*0f90*/  HADD2.F32 R10, -RZ, R10.H0_H0 ;  /* 0x2000000aff0a7230 */ /* 0x000fe40000004100 */
[----:B------:R-:W-:-:S05]  /*0fa0*/  HADD2.F32 R37, -RZ, R24.H0_H0 ;  /* 0x20000018ff257230 */ /* 0x000fca0000004100 */
[----:B------:R-:W-:Y:S01]  /*0fb0*/  FADD R10, R10, R37 ;  /* 0x000000250a0a7221 */ /* 0x000fe20000000000 */
[--C-:B------:R-:W-:Y:S02]  /*0fc0*/  HADD2.F32 R37, -RZ, R12.reuse.H1_H1 ;  /* 0x3000000cff257230 */ /* 0x100fe40000004100 */
[----:B------:R-:W-:Y:S02]  /*0fd0*/  HADD2.F32 R12, -RZ, R12.H0_H0 ;  /* 0x2000000cff0c7230 */ /* 0x000fe40000004100 */
[----:B0-----:R-:W-:-:S03]  /*0fe0*/  HADD2.F32 R31, -RZ, R13.H1_H1 ;  /* 0x3000000dff1f7230 */ /* 0x001fc60000004100 */
[----:B------:R-:W-:Y:S01]  /*0ff0*/  FFMA R33, R12, 0.125, R33 ;  /* 0x3e0000000c217823 */ /* 0x000fe20000000021 */
[--C-:B------:R-:W-:Y:S01]  /*1000*/  HADD2.F32 R12, -RZ, R14.reuse.H1_H1 ;  /* 0x3000000eff0c7230 */ /* 0x100fe20000004100 */
[----:B------:R-:W-:Y:S01]  /*1010*/  FFMA R6, R31, 0.125, R6 ;  /* 0x3e0000001f067823 */ /* 0x000fe20000000006 */
[----:B------:R-:W-:Y:S02]  /*1020*/  HADD2.F32 R31, -RZ, R14.H0_H0 ;  /* 0x2000000eff1f7230 */ /* 0x000fe40000004100 */
[----:B------:R-:W-:Y:S02]  /*1030*/  HADD2.F32 R13, -RZ, R13.H0_H0 ;  /* 0x2000000dff0d7230 */ /* 0x000fe40000004100 */
[--C-:B------:R-:W-:Y:S02]  /*1040*/  HADD2.F32 R24, -RZ, R15.reuse.H1_H1 ;  /* 0x3000000fff187230 */ /* 0x100fe40000004100 */
[----:B------:R-:W-:Y:S01]  /*1050*/  HADD2.F32 R14, -RZ, R15.H0_H0 ;  /* 0x2000000fff0e7230 */ /* 0x000fe20000004100 */
[----:B------:R-:W-:Y:S01]  /*1060*/  FFMA R8, R13, 0.125, R8 ;  /* 0x3e0000000d087823 */ /* 0x000fe20000000008 */
[----:B------:R-:W-:Y:S01]  /*1070*/  HADD2.F32 R28, -RZ, R28.H0_H0 ;  /* 0x2000001cff1c7230 */ /* 0x000fe20000004100 */
[----:B------:R-:W-:Y:S01]  /*1080*/  FFMA R11, R24, 0.125, R11 ;  /* 0x3e000000180b7823 */ /* 0x000fe2000000000b */
[----:B------:R-:W-:Y:S01]  /*1090*/  HADD2.F32 R5, -RZ, R5.H0_H0 ;  /* 0x20000005ff057230 */ /* 0x000fe20000004100 */
[----:B------:R-:W-:Y:S01]  /*10a0*/  FFMA R35, R14, 0.125, R35 ;  /* 0x3e0000000e237823 */ /* 0x000fe20000000023 */
[----:B------:R-:W-:Y:S01]  /*10b0*/  HADD2.F32 R15, -RZ, R2.H0_H0 ;  /* 0x20000002ff0f7230 */ /* 0x000fe20000004100 */
[----:B------:R-:W-:Y:S01]  /*10c0*/  FADD R9, R9, R28 ;  /* 0x0000001c09097221 */ /* 0x000fe20000000000 */
[----:B------:R-:W-:-:S03]  /*10d0*/  HADD2.F32 R25, -RZ, R25.H0_H0 ;  /* 0x20000019ff197230 */ /* 0x000fc60000004100 */
[----:B------:R-:W-:Y:S01]  /*10e0*/  FFMA R9, R12, 0.125, R9 ;  /* 0x3e0000000c097823 */ /* 0x000fe20000000009 */
[----:B------:R-:W-:Y:S01]  /*10f0*/  HADD2.F32 R29, -RZ, R29.H0_H0 ;  /* 0x2000001dff1d7230 */ /* 0x000fe20000004100 */
[----:B------:R-:W-:Y:S01]  /*1100*/  FFMA R32, R37, 0.125, R32 ;  /* 0x3e00000025207823 */ /* 0x000fe20000000020 */
[----:B------:R-:W-:Y:S01]  /*1110*/  FFMA R10, R31, 0.125, R10 ;  /* 0x3e0000001f0a7823 */ /* 0x000fe2000000000a */
[--C-:B--2---:R-:W-:Y:S02]  /*1120*/  HADD2.F32 R14, -RZ, R16.reuse.H1_H1 ;  /* 0x30000010ff0e7230 */ /* 0x104fe40000004100 */
[--C-:B------:R-:W-:Y:S02]  /*1130*/  HADD2.F32 R13, -RZ, R17.reuse.H1_H1 ;  /* 0x30000011ff0d7230 */ /* 0x100fe40000004100 */
[----:B------:R-:W-:Y:S02]  /*1140*/  HADD2.F32 R24, -RZ, R17.H0_H0 ;  /* 0x20000011ff187230 */ /* 0x000fe40000004100 */
[----:B------:R-:W-:-:S02]  /*1150*/  HADD2.F32 R16, -RZ, R16.H0_H0 ;  /* 0x20000010ff107230 */ /* 0x000fc40000004100 */
[----:B------:R-:W-:Y:S01]  /*1160*/  HADD2.F32 R17, -RZ, R0.H0_H0 ;  /* 0x20000000ff117230 */ /* 0x000fe20000004100 */
[----:B------:R-:W-:Y:S01]  /*1170*/  FADD R5, R24, R5 ;  /* 0x0000000518057221 */ /* 0x000fe20000000000 */
[--C-:B------:R-:W-:Y:S02]  /*1180*/  HADD2.F32 R2, -RZ, R19.reuse.H1_H1 ;  /* 0x30000013ff027230 */ /* 0x100fe40000004100 */
[----:B------:R-:W-:Y:S01]  /*1190*/  HADD2.F32 R19, -RZ, R19.H0_H0 ;  /* 0x20000013ff137230 */ /* 0x000fe20000004100 */
[----:B------:R-:W-:Y:S01]  /*11a0*/  FADD R0, R16, R17 ;  /* 0x0000001110007221 */ /* 0x000fe20000000000 */
[----:B------:R-:W-:Y:S02]  /*11b0*/  HADD2.F32 R24, -RZ, R3.H0_H0 ;  /* 0x20000003ff187230 */ /* 0x000fe40000004100 */
[----:B------:R-:W-:Y:S02]  /*11c0*/  HADD2.F32 R16, -RZ, R7.H0_H0 ;  /* 0x20000007ff107230 */ /* 0x000fe40000004100 */
[----:B------:R-:W-:-:S02]  /*11d0*/  HADD2.F32 R3, -RZ, R4.H0_H0 ;  /* 0x20000004ff037230 */ /* 0x000fc40000004100 */
[--C-:B------:R-:W-:Y:S01]  /*11e0*/  HADD2.F32 R12, -RZ, R18.reuse.H1_H1 ;  /* 0x30000012ff0c7230 */ /* 0x100fe20000004100 */
[----:B------:R-:W-:Y:S01]  /*11f0*/  FADD R19, R19, R24 ;  /* 0x0000001813137221 */ /* 0x000fe20000000000 */
[----:B------:R-:W-:Y:S01]  /*1200*/  HADD2.F32 R18, -RZ, R18.H0_H0 ;  /* 0x20000012ff127230 */ /* 0x000fe20000004100 */
[----:B------:R-:W-:Y:S01]  /*1210*/  FADD R13, R13, R16 ;  /* 0x000000100d0d7221 */ /* 0x000fe20000000000 */
[----:B------:R-:W-:Y:S01]  /*1220*/  FADD R24, R2, R3 ;  /* 0x0000000302187221 */ /* 0x000fe20000000000 */
[----:B------:R-:W-:Y:S01]  /*1230*/  FADD R14, R14, R15 ;  /* 0x0000000f0e0e7221 */ /* 0x000fe20000000000 */
[--C-:B---3--:R-:W-:Y:S02]  /*1240*/  HADD2.F32 R3, -RZ, R20.reuse.H0_H0 ;  /* 0x20000014ff037230 */ /* 0x108fe40000004100 */
[----:B------:R-:W-:Y:S02]  /*1250*/  HADD2.F32 R7, -RZ, R20.H1_H1 ;  /* 0x30000014ff077230 */ /* 0x000fe40000004100 */
[----:B------:R-:W-:-:S02]  /*1260*/  HADD2.F32 R2, -RZ, R21.H0_H0 ;  /* 0x20000015ff027230 */ /* 0x000fc40000004100 */
[----:B------:R-:W-:Y:S02]  /*1270*/  HADD2.F32 R4, -RZ, R21.H1_H1 ;  /* 0x30000015ff047230 */ /* 0x000fe40000004100 */
[--C-:B------:R-:W-:Y:S01]  /*1280*/  HADD2.F32 R16, -RZ, R23.reuse.H0_H0 ;  /* 0x20000017ff107230 */ /* 0x100fe20000004100 */
[----:B------:R-:W-:Y:S01]  /*1290*/  FADD R18, R18, R25 ;  /* 0x0000001912127221 */ /* 0x000fe20000000000 */
[--C-:B------:R-:W-:Y:S01]  /*12a0*/  HADD2.F32 R15, -RZ, R22.reuse.H0_H0 ;  /* 0x20000016ff0f7230 */ /* 0x100fe20000004100 */
[----:B------:R-:W-:Y:S01]  /*12b0*/  FADD R12, R12, R29 ;  /* 0x0000001d0c0c7221 */ /* 0x000fe20000000000 */
[----:B------:R-:W-:Y:S02]  /*12c0*/  HADD2.F32 R17, -RZ, R22.H1_H1 ;  /* 0x30000016ff117230 */ /* 0x000fe40000004100 */
[----:B------:R-:W-:Y:S01]  /*12d0*/  HADD2.F32 R23, -RZ, R23.H1_H1 ;  /* 0x30000017ff177230 */ /* 0x000fe20000004100 */
[----:B------:R-:W-:Y:S01]  /*12e0*/  FFMA R7, R7, 0.125, R14 ;  /* 0x3e00000007077823 */ /* 0x000fe2000000000e */
[----:B------:R-:W-:Y:S01]  /*12f0*/  FFMA R0, R3, 0.125, R0 ;  /* 0x3e00000003007823 */ /* 0x000fe20000000000 */
[----:B------:R-:W-:Y:S01]  /*1300*/  FFMA R13, R4, 0.125, R13 ;  /* 0x3e000000040d7823 */ /* 0x000fe2000000000d */
[----:B------:R-:W-:Y:S01]  /*1310*/  FFMA R5, R2, 0.125, R5 ;  /* 0x3e00000002057823 */ /* 0x000fe20000000005 */
[----:B------:R-:W-:Y:S01]  /*1320*/  FFMA R12, R17, 0.125, R12 ;  /* 0x3e000000110c7823 */ /* 0x000fe2000000000c */
[----:B------:R-:W-:Y:S01]  /*1330*/  FFMA R15, R15, 0.125, R18 ;  /* 0x3e0000000f0f7823 */ /* 0x000fe20000000012 */
[----:B------:R-:W-:Y:S01]  /*1340*/  FFMA R24, R23, 0.125, R24 ;  /* 0x3e00000017187823 */ /* 0x000fe20000000018 */
[----:B------:R-:W-:Y:S01]  /*1350*/  FFMA R16, R16, 0.125, R19 ;  /* 0x3e00000010107823 */ /* 0x000fe20000000013 */
[----:B------:R-:W-:Y:S01]  /*1360*/  FADD R0, R33, R0 ;  /* 0x0000000021007221 */ /* 0x000fe20000000000 */
[----:B------:R-:W-:Y:S01]  /*1370*/  FADD R7, R32, R7 ;  /* 0x0000000720077221 */ /* 0x000fe20000000000 */
[----:B------:R-:W-:Y:S01]  /*1380*/  FADD R5, R8, R5 ;  /* 0x0000000508057221 */ /* 0x000fe20000000000 */
[----:B------:R-:W-:Y:S01]  /*1390*/  FADD R6, R6, R13 ;  /* 0x0000000d06067221 */ /* 0x000fe20000000000 */
[----:B------:R-:W-:Y:S01]  /*13a0*/  FADD R10, R10, R15 ;  /* 0x0000000f0a0a7221 */ /* 0x000fe20000000000 */
[----:B------:R-:W-:Y:S01]  /*13b0*/  FADD R9, R9, R12 ;  /* 0x0000000c09097221 */ /* 0x000fe20000000000 */
[----:B------:R-:W-:Y:S01]  /*13c0*/  FADD R16, R35, R16 ;  /* 0x0000001023107221 */ /* 0x000fe20000000000 */
[----:B------:R-:W-:Y:S01]  /*13d0*/  FADD R11, R11, R24 ;  /* 0x000000180b0b7221 */ /* 0x000fe20000000000 */
[----:B------:R-:W-:-:S02]  /*13e0*/  F2FP.F16.F32.PACK_AB R4, R7, R0 ;  /* 0x000000000704723e */ /* 0x000fc400000000ff */
[----:B------:R-:W-:Y:S02]  /*13f0*/  F2FP.F16.F32.PACK_AB R5, R6, R5 ;  /* 0x000000050605723e */ /* 0x000fe400000000ff */
[----:B------:R-:W-:Y:S02]  /*1400*/  F2FP.F16.F32.PACK_AB R6, R9, R10 ;  /* 0x0000000a0906723e */ /* 0x000fe400000000ff */
[----:B------:R-:W-:Y:S01]  /*1410*/  F2FP.F16.F32.PACK_AB R7, R11, R16 ;  /* 0x000000100b07723e */ /* 0x000fe200000000ff */
[----:B------:R-:W-:Y:S06]  /*1420*/  @P4 EXIT ;  /* 0x000000000000494d */ /* 0x000fec0003800000 */
[----:B------:R-:W-:Y:S02]  /*1430*/  ULDC.64 UR4, c[0x0][0x118] ;  /* 0x0000460000047ab9 */ /* 0x000fe40000000a00 */
[----:B------:R-:W-:Y:S01]  /*1440*/  STG.E.128 [R26.64], R4 ;  /* 0x000000041a007986 */ /* 0x000fe2000c101d04 */
[----:B------:R-:W-:Y:S05]  /*1450*/  EXIT ;  /* 0x000000000000794d */ /* 0x000fea0003800000 */
.L_x_0:
[----:B------:R-:W-:-:S00]  /*1460*/  BRA `(.L_x_0) ;  /* 0xfffffff000007947 */ /* 0x000fc0000383ffff */
[----:B------:R-:W-:-:S00]  /*1470*/  NOP ;  /* 0x0000000000007918 */ /* 0x000fc00000000000 */
        /* <DEDUP_REMOVED lines=8> */
.L_x_1:
